//
// Generated by NVIDIA NVVM Compiler
//
// Compiler Build ID: CL-36424714
// Cuda compilation tools, release 13.0, V13.0.88
// Based on NVVM 20.0.0
//

.version 9.0
.target sm_100
.address_size 64

	// .globl	_Z8reducMaxPiS_
// _ZZ8reducMaxPiS_E10partialMax has been demoted
// _ZZ8reducMinPiS_E10partialMin has been demoted
// _ZZ9reducMultPiS_E11partialProd has been demoted
// _ZZ8reducSumPiS_E10partialSum has been demoted

.visible .entry _Z8reducMaxPiS_(
	.param .u64 .ptr .align 1 _Z8reducMaxPiS__param_0,
	.param .u64 .ptr .align 1 _Z8reducMaxPiS__param_1
)
{
	.reg .pred 	%p<5>;
	.reg .b32 	%r<22>;
	.reg .b64 	%rd<9>;
	// demoted variable
	.shared .align 4 .b8 _ZZ8reducMaxPiS_E10partialMax[80];
	ld.param.u64 	%rd2, [_Z8reducMaxPiS__param_0];
	ld.param.u64 	%rd1, [_Z8reducMaxPiS__param_1];
	cvta.to.global.u64 	%rd3, %rd2;
	mov.u32 	%r1, %tid.x;
	mov.u32 	%r2, %ctaid.x;
	mov.u32 	%r3, %ntid.x;
	mad.lo.s32 	%r10, %r2, %r3, %r1;
	mul.wide.u32 	%rd4, %r10, 4;
	add.s64 	%rd5, %rd3, %rd4;
	ld.global.u32 	%r11, [%rd5];
	shl.b32 	%r12, %r1, 2;
	mov.u32 	%r13, _ZZ8reducMaxPiS_E10partialMax;
	add.s32 	%r14, %r13, %r12;
	st.shared.u32 	[%r14], %r11;
	bar.sync 	0;
	mov.b32 	%r21, 1;
$L__BB0_1:
	mov.u32 	%r4, %r21;
	bar.sync 	0;
	shl.b32 	%r21, %r4, 1;
	mul.lo.s32 	%r6, %r21, %r1;
	setp.ge.u32 	%p1, %r6, %r3;
	@%p1 bra 	$L__BB0_4;
	shl.b32 	%r15, %r6, 2;
	add.s32 	%r7, %r13, %r15;
	ld.shared.u32 	%r17, [%r7];
	shl.b32 	%r18, %r4, 2;
	add.s32 	%r19, %r7, %r18;
	ld.shared.u32 	%r8, [%r19];
	setp.ge.s32 	%p2, %r17, %r8;
	@%p2 bra 	$L__BB0_4;
	st.shared.u32 	[%r7], %r8;
$L__BB0_4:
	setp.le.u32 	%p3, %r21, %r3;
	@%p3 bra 	$L__BB0_1;
	setp.ne.s32 	%p4, %r1, 0;
	@%p4 bra 	$L__BB0_7;
	ld.shared.u32 	%r20, [_ZZ8reducMaxPiS_E10partialMax];
	cvta.to.global.u64 	%rd6, %rd1;
	mul.wide.u32 	%rd7, %r2, 4;
	add.s64 	%rd8, %rd6, %rd7;
	st.global.u32 	[%rd8], %r20;
$L__BB0_7:
	ret;

}
	// .globl	_Z8reducMinPiS_
.visible .entry _Z8reducMinPiS_(
	.param .u64 .ptr .align 1 _Z8reducMinPiS__param_0,
	.param .u64 .ptr .align 1 _Z8reducMinPiS__param_1
)
{
	.reg .pred 	%p<5>;
	.reg .b32 	%r<22>;
	.reg .b64 	%rd<9>;
	// demoted variable
	.shared .align 4 .b8 _ZZ8reducMinPiS_E10partialMin[80];
	ld.param.u64 	%rd2, [_Z8reducMinPiS__param_0];
	ld.param.u64 	%rd1, [_Z8reducMinPiS__param_1];
	cvta.to.global.u64 	%rd3, %rd2;
	mov.u32 	%r1, %tid.x;
	mov.u32 	%r2, %ctaid.x;
	mov.u32 	%r3, %ntid.x;
	mad.lo.s32 	%r10, %r2, %r3, %r1;
	mul.wide.u32 	%rd4, %r10, 4;
	add.s64 	%rd5, %rd3, %rd4;
	ld.global.u32 	%r11, [%rd5];
	shl.b32 	%r12, %r1, 2;
	mov.u32 	%r13, _ZZ8reducMinPiS_E10partialMin;
	add.s32 	%r14, %r13, %r12;
	st.shared.u32 	[%r14], %r11;
	bar.sync 	0;
	mov.b32 	%r21, 1;
$L__BB1_1:
	mov.u32 	%r4, %r21;
	bar.sync 	0;
	shl.b32 	%r21, %r4, 1;
	mul.lo.s32 	%r6, %r21, %r1;
	setp.ge.u32 	%p1, %r6, %r3;
	@%p1 bra 	$L__BB1_4;
	shl.b32 	%r15, %r6, 2;
	add.s32 	%r7, %r13, %r15;
	ld.shared.u32 	%r17, [%r7];
	shl.b32 	%r18, %r4, 2;
	add.s32 	%r19, %r7, %r18;
	ld.shared.u32 	%r8, [%r19];
	setp.ge.s32 	%p2, %r17, %r8;
	@%p2 bra 	$L__BB1_4;
	st.shared.u32 	[%r7], %r8;
$L__BB1_4:
	setp.le.u32 	%p3, %r21, %r3;
	@%p3 bra 	$L__BB1_1;
	setp.ne.s32 	%p4, %r1, 0;
	@%p4 bra 	$L__BB1_7;
	ld.shared.u32 	%r20, [_ZZ8reducMinPiS_E10partialMin];
	cvta.to.global.u64 	%rd6, %rd1;
	mul.wide.u32 	%rd7, %r2, 4;
	add.s64 	%rd8, %rd6, %rd7;
	st.global.u32 	[%rd8], %r20;
$L__BB1_7:
	ret;

}
	// .globl	_Z9reducMultPiS_
.visible .entry _Z9reducMultPiS_(
	.param .u64 .ptr .align 1 _Z9reducMultPiS__param_0,
	.param .u64 .ptr .align 1 _Z9reducMultPiS__param_1
)
{
	.reg .pred 	%p<4>;
	.reg .b32 	%r<24>;
	.reg .b64 	%rd<9>;
	// demoted variable
	.shared .align 4 .b8 _ZZ9reducMultPiS_E11partialProd[80];
	ld.param.u64 	%rd2, [_Z9reducMultPiS__param_0];
	ld.param.u64 	%rd1, [_Z9reducMultPiS__param_1];
	cvta.to.global.u64 	%rd3, %rd2;
	mov.u32 	%r1, %tid.x;
	mov.u32 	%r2, %ctaid.x;
	mov.u32 	%r3, %ntid.x;
	mad.lo.s32 	%r8, %r2, %r3, %r1;
	mul.wide.u32 	%rd4, %r8, 4;
	add.s64 	%rd5, %rd3, %rd4;
	ld.global.u32 	%r9, [%rd5];
	shl.b32 	%r10, %r1, 2;
	mov.u32 	%r11, _ZZ9reducMultPiS_E11partialProd;
	add.s32 	%r12, %r11, %r10;
	st.shared.u32 	[%r12], %r9;
	bar.sync 	0;
	mov.b32 	%r23, 1;
$L__BB2_1:
	bar.sync 	0;
	shl.b32 	%r5, %r23, 1;
	mul.lo.s32 	%r6, %r5, %r1;
	setp.ge.u32 	%p1, %r6, %r3;
	@%p1 bra 	$L__BB2_3;
	add.s32 	%r13, %r6, %r23;
	shl.b32 	%r14, %r13, 2;
	add.s32 	%r16, %r11, %r14;
	ld.shared.u32 	%r17, [%r16];
	shl.b32 	%r18, %r6, 2;
	add.s32 	%r19, %r11, %r18;
	ld.shared.u32 	%r20, [%r19];
	add.s32 	%r21, %r20, %r17;
	st.shared.u32 	[%r19], %r21;
$L__BB2_3:
	setp.le.u32 	%p2, %r5, %r3;
	mov.u32 	%r23, %r5;
	@%p2 bra 	$L__BB2_1;
	setp.ne.s32 	%p3, %r1, 0;
	@%p3 bra 	$L__BB2_6;
	ld.shared.u32 	%r22, [_ZZ9reducMultPiS_E11partialProd];
	cvta.to.global.u64 	%rd6, %rd1;
	mul.wide.u32 	%rd7, %r2, 4;
	add.s64 	%rd8, %rd6, %rd7;
	st.global.u32 	[%rd8], %r22;
$L__BB2_6:
	ret;

}
	// .globl	_Z8reducSumPiS_
.visible .entry _Z8reducSumPiS_(
	.param .u64 .ptr .align 1 _Z8reducSumPiS__param_0,
	.param .u64 .ptr .align 1 _Z8reducSumPiS__param_1
)
{
	.reg .pred 	%p<4>;
	.reg .b32 	%r<24>;
	.reg .b64 	%rd<9>;
	// demoted variable
	.shared .align 4 .b8 _ZZ8reducSumPiS_E10partialSum[80];
	ld.param.u64 	%rd2, [_Z8reducSumPiS__param_0];
	ld.param.u64 	%rd1, [_Z8reducSumPiS__param_1];
	cvta.to.global.u64 	%rd3, %rd2;
	mov.u32 	%r1, %tid.x;
	mov.u32 	%r2, %ctaid.x;
	mov.u32 	%r3, %ntid.x;
	mad.lo.s32 	%r8, %r2, %r3, %r1;
	mul.wide.u32 	%rd4, %r8, 4;
	add.s64 	%rd5, %rd3, %rd4;
	ld.global.u32 	%r9, [%rd5];
	shl.b32 	%r10, %r1, 2;
	mov.u32 	%r11, _ZZ8reducSumPiS_E10partialSum;
	add.s32 	%r12, %r11, %r10;
	st.shared.u32 	[%r12], %r9;
	bar.sync 	0;
	mov.b32 	%r23, 1;
$L__BB3_1:
	bar.sync 	0;
	shl.b32 	%r5, %r23, 1;
	mul.lo.s32 	%r6, %r5, %r1;
	setp.ge.u32 	%p1, %r6, %r3;
	@%p1 bra 	$L__BB3_3;
	add.s32 	%r13, %r6, %r23;
	shl.b32 	%r14, %r13, 2;
	add.s32 	%r16, %r11, %r14;
	ld.shared.u32 	%r17, [%r16];
	shl.b32 	%r18, %r6, 2;
	add.s32 	%r19, %r11, %r18;
	ld.shared.u32 	%r20, [%r19];
	add.s32 	%r21, %r20, %r17;
	st.shared.u32 	[%r19], %r21;
$L__BB3_3:
	setp.le.u32 	%p2, %r5, %r3;
	mov.u32 	%r23, %r5;
	@%p2 bra 	$L__BB3_1;
	setp.ne.s32 	%p3, %r1, 0;
	@%p3 bra 	$L__BB3_6;
	ld.shared.u32 	%r22, [_ZZ8reducSumPiS_E10partialSum];
	cvta.to.global.u64 	%rd6, %rd1;
	mul.wide.u32 	%rd7, %r2, 4;
	add.s64 	%rd8, %rd6, %rd7;
	st.global.u32 	[%rd8], %r22;
$L__BB3_6:
	ret;

}
	// .globl	_Z12histo_kernalPjiS_
.visible .entry _Z12histo_kernalPjiS_(
	.param .u64 .ptr .align 1 _Z12histo_kernalPjiS__param_0,
	.param .u32 _Z12histo_kernalPjiS__param_1,
	.param .u64 .ptr .align 1 _Z12histo_kernalPjiS__param_2
)
{
	.reg .pred 	%p<7>;
	.reg .b32 	%r<41>;
	.reg .b64 	%rd<23>;

	ld.param.u64 	%rd3, [_Z12histo_kernalPjiS__param_0];
	ld.param.u32 	%r12, [_Z12histo_kernalPjiS__param_1];
	ld.param.u64 	%rd4, [_Z12histo_kernalPjiS__param_2];
	cvta.to.global.u64 	%rd1, %rd4;
	cvta.to.global.u64 	%rd2, %rd3;
	mov.u32 	%r13, %tid.x;
	mov.u32 	%r14, %ctaid.x;
	mov.u32 	%r15, %ntid.x;
	mad.lo.s32 	%r39, %r14, %r15, %r13;
	mov.u32 	%r16, %nctaid.x;
	mul.lo.s32 	%r2, %r15, %r16;
	setp.ge.s32 	%p1, %r39, %r12;
	@%p1 bra 	$L__BB4_7;
	add.s32 	%r17, %r39, %r2;
	max.s32 	%r18, %r12, %r17;
	setp.lt.s32 	%p2, %r17, %r12;
	selp.u32 	%r19, 1, 0, %p2;
	add.s32 	%r20, %r17, %r19;
	sub.s32 	%r21, %r18, %r20;
	div.u32 	%r22, %r21, %r2;
	add.s32 	%r3, %r22, %r19;
	and.b32  	%r23, %r3, 3;
	setp.eq.s32 	%p3, %r23, 3;
	@%p3 bra 	$L__BB4_4;
	add.s32 	%r24, %r3, 1;
	and.b32  	%r25, %r24, 3;
	neg.s32 	%r37, %r25;
$L__BB4_3:
	.pragma "nounroll";
	mul.wide.s32 	%rd5, %r39, 4;
	add.s64 	%rd6, %rd2, %rd5;
	ld.global.u32 	%r26, [%rd6];
	mul.wide.u32 	%rd7, %r26, 4;
	add.s64 	%rd8, %rd1, %rd7;
	atom.global.add.u32 	%r27, [%rd8], 1;
	add.s32 	%r39, %r39, %r2;
	add.s32 	%r37, %r37, 1;
	setp.ne.s32 	%p4, %r37, 0;
	@%p4 bra 	$L__BB4_3;
$L__BB4_4:
	setp.lt.u32 	%p5, %r3, 3;
	@%p5 bra 	$L__BB4_7;
	mul.wide.s32 	%rd13, %r2, 4;
	shl.b32 	%r36, %r2, 2;
$L__BB4_6:
	mul.wide.s32 	%rd9, %r39, 4;
	add.s64 	%rd10, %rd2, %rd9;
	ld.global.u32 	%r28, [%rd10];
	mul.wide.u32 	%rd11, %r28, 4;
	add.s64 	%rd12, %rd1, %rd11;
	atom.global.add.u32 	%r29, [%rd12], 1;
	add.s64 	%rd14, %rd10, %rd13;
	ld.global.u32 	%r30, [%rd14];
	mul.wide.u32 	%rd15, %r30, 4;
	add.s64 	%rd16, %rd1, %rd15;
	atom.global.add.u32 	%r31, [%rd16], 1;
	add.s64 	%rd17, %rd14, %rd13;
	ld.global.u32 	%r32, [%rd17];
	mul.wide.u32 	%rd18, %r32, 4;
	add.s64 	%rd19, %rd1, %rd18;
	atom.global.add.u32 	%r33, [%rd19], 1;
	add.s64 	%rd20, %rd17, %rd13;
	ld.global.u32 	%r34, [%rd20];
	mul.wide.u32 	%rd21, %r34, 4;
	add.s64 	%rd22, %rd1, %rd21;
	atom.global.add.u32 	%r35, [%rd22], 1;
	add.s32 	%r39, %r36, %r39;
	setp.lt.s32 	%p6, %r39, %r12;
	@%p6 bra 	$L__BB4_6;
$L__BB4_7:
	ret;

}


// ===== COMPILED SASS (sm_100) =====

	.target	sm_100

	.elftype	@"ET_EXEC"


//--------------------- .note.nv.tkinfo           --------------------------
	.section	.note.nv.tkinfo,"",@"SHT_NOTE"
	.sectionflags	@"SHF_NOTE_NV_TKINFO"
	.tkinfo
        /*0018*/ 	.word	0x00000002
        /*0030*/ 	.string	""
        /*0030*/ 	.string	"ptxas"
        /*0030*/ 	.string	"Cuda compilation tools, release 13.0, V13.0.88"
        /*0030*/ 	.string	"Build cuda_13.0.r13.0/compiler.36424714_0"
        /*0030*/ 	.string	"-arch sm_100 -m 64 "



//--------------------- .note.nv.cuinfo           --------------------------
	.section	.note.nv.cuinfo,"",@"SHT_NOTE"
	.sectionflags	@"SHF_NOTE_NV_CUINFO"
        /*0018*/ 	.short	0x0002
        /*001a*/ 	.short	0x0064
        /*001c*/ 	.short	0x0082
	.zero		2


//--------------------- .nv.info                  --------------------------
	.section	.nv.info,"",@"SHT_CUDA_INFO"
	.align	4


	//----- nvinfo : EIATTR_REGCOUNT
	.align		4
        /*0000*/ 	.byte	0x04, 0x2f
        /*0002*/ 	.short	(.L_1 - .L_0)
	.align		4
.L_0:
        /*0004*/ 	.word	index@(_Z8reducMaxPiS_)
        /*0008*/ 	.word	0x0000000a


	//----- nvinfo : EIATTR_FRAME_SIZE
	.align		4
.L_1:
        /*000c*/ 	.byte	0x04, 0x11
        /*000e*/ 	.short	(.L_3 - .L_2)
	.align		4
.L_2:
        /*0010*/ 	.word	index@(_Z8reducMaxPiS_)
        /*0014*/ 	.word	0x00000000


	//----- nvinfo : EIATTR_REGCOUNT
	.align		4
.L_3:
        /*0018*/ 	.byte	0x04, 0x2f
        /*001a*/ 	.short	(.L_5 - .L_4)
	.align		4
.L_4:
        /*001c*/ 	.word	index@(_Z8reducMinPiS_)
        /*0020*/ 	.word	0x0000000a


	//----- nvinfo : EIATTR_FRAME_SIZE
	.align		4
.L_5:
        /*0024*/ 	.byte	0x04, 0x11
        /*0026*/ 	.short	(.L_7 - .L_6)
	.align		4
.L_6:
        /*0028*/ 	.word	index@(_Z8reducMinPiS_)
        /*002c*/ 	.word	0x00000000


	//----- nvinfo : EIATTR_REGCOUNT
	.align		4
.L_7:
        /*0030*/ 	.byte	0x04, 0x2f
        /*0032*/ 	.short	(.L_9 - .L_8)
	.align		4
.L_8:
        /*0034*/ 	.word	index@(_Z9reducMultPiS_)
        /*0038*/ 	.word	0x0000000a


	//----- nvinfo : EIATTR_FRAME_SIZE
	.align		4
.L_9:
        /*003c*/ 	.byte	0x04, 0x11
        /*003e*/ 	.short	(.L_11 - .L_10)
	.align		4
.L_10:
        /*0040*/ 	.word	index@(_Z9reducMultPiS_)
        /*0044*/ 	.word	0x00000000


	//----- nvinfo : EIATTR_REGCOUNT
	.align		4
.L_11:
        /*0048*/ 	.byte	0x04, 0x2f
        /*004a*/ 	.short	(.L_13 - .L_12)
	.align		4
.L_12:
        /*004c*/ 	.word	index@(_Z8reducSumPiS_)
        /*0050*/ 	.word	0x0000000a


	//----- nvinfo : EIATTR_FRAME_SIZE
	.align		4
.L_13:
        /*0054*/ 	.byte	0x04, 0x11
        /*0056*/ 	.short	(.L_15 - .L_14)
	.align		4
.L_14:
        /*0058*/ 	.word	index@(_Z8reducSumPiS_)
        /*005c*/ 	.word	0x00000000


	//----- nvinfo : EIATTR_REGCOUNT
	.align		4
.L_15:
        /*0060*/ 	.byte	0x04, 0x2f
        /*0062*/ 	.short	(.L_17 - .L_16)
	.align		4
.L_16:
        /*0064*/ 	.word	index@(_Z12histo_kernalPjiS_)
        /*0068*/ 	.word	0x0000001a


	//----- nvinfo : EIATTR_FRAME_SIZE
	.align		4
.L_17:
        /*006c*/ 	.byte	0x04, 0x11
        /*006e*/ 	.short	(.L_19 - .L_18)
	.align		4
.L_18:
        /*0070*/ 	.word	index@(_Z12histo_kernalPjiS_)
        /*0074*/ 	.word	0x00000000


	//----- nvinfo : EIATTR_MIN_STACK_SIZE
	.align		4
.L_19:
        /*0078*/ 	.byte	0x04, 0x12
        /*007a*/ 	.short	(.L_21 - .L_20)
	.align		4
.L_20:
        /*007c*/ 	.word	index@(_Z12histo_kernalPjiS_)
        /*0080*/ 	.word	0x00000000


	//----- nvinfo : EIATTR_MIN_STACK_SIZE
	.align		4
.L_21:
        /*0084*/ 	.byte	0x04, 0x12
        /*0086*/ 	.short	(.L_23 - .L_22)
	.align		4
.L_22:
        /*0088*/ 	.word	index@(_Z8reducSumPiS_)
        /*008c*/ 	.word	0x00000000


	//----- nvinfo : EIATTR_MIN_STACK_SIZE
	.align		4
.L_23:
        /*0090*/ 	.byte	0x04, 0x12
        /*0092*/ 	.short	(.L_25 - .L_24)
	.align		4
.L_24:
        /*0094*/ 	.word	index@(_Z9reducMultPiS_)
        /*0098*/ 	.word	0x00000000


	//----- nvinfo : EIATTR_MIN_STACK_SIZE
	.align		4
.L_25:
        /*009c*/ 	.byte	0x04, 0x12
        /*009e*/ 	.short	(.L_27 - .L_26)
	.align		4
.L_26:
        /*00a0*/ 	.word	index@(_Z8reducMinPiS_)
        /*00a4*/ 	.word	0x00000000


	//----- nvinfo : EIATTR_MIN_STACK_SIZE
	.align		4
.L_27:
        /*00a8*/ 	.byte	0x04, 0x12
        /*00aa*/ 	.short	(.L_29 - .L_28)
	.align		4
.L_28:
        /*00ac*/ 	.word	index@(_Z8reducMaxPiS_)
        /*00b0*/ 	.word	0x00000000
.L_29:


//--------------------- .nv.compat                --------------------------
	.section	.nv.compat,"",@"SHT_CUDA_COMPAT_INFO"
	.align	4
        /*0000*/ 	.byte	0x02, 0x09, 0x00, 0x00, 0x02, 0x02, 0x01, 0x00, 0x02, 0x05, 0x05, 0x00, 0x03, 0x07, 0x01, 0x01
        /*0010*/ 	.byte	0x02, 0x03, 0x00, 0x00, 0x02, 0x06, 0x01, 0x00, 0x04, 0x0b, 0x08, 0x00, 0x09, 0x00, 0x00, 0x00
        /*0020*/ 	.byte	0x00, 0x00, 0x00, 0x00


//--------------------- .nv.info._Z12histo_kernalPjiS_ --------------------------
	.section	.nv.info._Z12histo_kernalPjiS_,"",@"SHT_CUDA_INFO"
	.sectionflags	@""
	.align	4


	//----- nvinfo : EIATTR_CUDA_API_VERSION
	.align		4
        /*0000*/ 	.byte	0x04, 0x37
        /*0002*/ 	.short	(.L_31 - .L_30)
.L_30:
        /*0004*/ 	.word	0x00000082


	//----- nvinfo : EIATTR_KPARAM_INFO
	.align		4
.L_31:
        /*0008*/ 	.byte	0x04, 0x17
        /*000a*/ 	.short	(.L_33 - .L_32)
.L_32:
        /*000c*/ 	.word	0x00000000
        /*0010*/ 	.short	0x0002
        /*0012*/ 	.short	0x0010
        /*0014*/ 	.byte	0x00, 0xf5, 0x21, 0x00


	//----- nvinfo : EIATTR_KPARAM_INFO
	.align		4
.L_33:
        /*0018*/ 	.byte	0x04, 0x17
        /*001a*/ 	.short	(.L_35 - .L_34)
.L_34:
        /*001c*/ 	.word	0x00000000
        /*0020*/ 	.short	0x0001
        /*0022*/ 	.short	0x0008
        /*0024*/ 	.byte	0x00, 0xf0, 0x11, 0x00


	//----- nvinfo : EIATTR_KPARAM_INFO
	.align		4
.L_35:
        /*0028*/ 	.byte	0x04, 0x17
        /*002a*/ 	.short	(.L_37 - .L_36)
.L_36:
        /*002c*/ 	.word	0x00000000
        /*0030*/ 	.short	0x0000
        /*0032*/ 	.short	0x0000
        /*0034*/ 	.byte	0x00, 0xf5, 0x21, 0x00


	//----- nvinfo : EIATTR_SPARSE_MMA_MASK
	.align		4
.L_37:
        /*0038*/ 	.byte	0x03, 0x50
        /*003a*/ 	.short	0x0000


	//----- nvinfo : EIATTR_MAXREG_COUNT
	.align		4
        /*003c*/ 	.byte	0x03, 0x1b
        /*003e*/ 	.short	0x00ff


	//----- nvinfo : EIATTR_MERCURY_ISA_VERSION
	.align		4
        /*0040*/ 	.byte	0x03, 0x5f
        /*0042*/ 	.short	0x0101


	//----- nvinfo : EIATTR_VRC_CTA_INIT_COUNT
	.align		4
        /*0044*/ 	.byte	0x02, 0x4a
	.zero		1
	.zero		1


	//----- nvinfo : EIATTR_EXIT_INSTR_OFFSETS
	.align		4
        /*0048*/ 	.byte	0x04, 0x1c
        /*004a*/ 	.short	(.L_39 - .L_38)


	//   ....[0]....
.L_38:
        /*004c*/ 	.word	0x00000090


	//   ....[1]....
        /*0050*/ 	.word	0x00000390


	//   ....[2]....
        /*0054*/ 	.word	0x000004e0


	//----- nvinfo : EIATTR_CRS_STACK_SIZE
	.align		4
.L_39:
        /*0058*/ 	.byte	0x04, 0x1e
        /*005a*/ 	.short	(.L_41 - .L_40)
.L_40:
        /*005c*/ 	.word	0x00000000


	//----- nvinfo : EIATTR_CBANK_PARAM_SIZE
	.align		4
.L_41:
        /*0060*/ 	.byte	0x03, 0x19
        /*0062*/ 	.short	0x0018


	//----- nvinfo : EIATTR_PARAM_CBANK
	.align		4
        /*0064*/ 	.byte	0x04, 0x0a
        /*0066*/ 	.short	(.L_43 - .L_42)
	.align		4
.L_42:
        /*0068*/ 	.word	index@(.nv.constant0._Z12histo_kernalPjiS_)
        /*006c*/ 	.short	0x0380
        /*006e*/ 	.short	0x0018


	//----- nvinfo : EIATTR_SW_WAR
	.align		4
.L_43:
        /*0070*/ 	.byte	0x04, 0x36
        /*0072*/ 	.short	(.L_45 - .L_44)
.L_44:
        /*0074*/ 	.word	0x00000008
.L_45:


//--------------------- .nv.info._Z8reducSumPiS_  --------------------------
	.section	.nv.info._Z8reducSumPiS_,"",@"SHT_CUDA_INFO"
	.sectionflags	@""
	.align	4


	//----- nvinfo : EIATTR_CUDA_API_VERSION
	.align		4
        /*0000*/ 	.byte	0x04, 0x37
        /*0002*/ 	.short	(.L_47 - .L_46)
.L_46:
        /*0004*/ 	.word	0x00000082


	//----- nvinfo : EIATTR_KPARAM_INFO
	.align		4
.L_47:
        /*0008*/ 	.byte	0x04, 0x17
        /*000a*/ 	.short	(.L_49 - .L_48)
.L_48:
        /*000c*/ 	.word	0x00000000
        /*0010*/ 	.short	0x0001
        /*0012*/ 	.short	0x0008
        /*0014*/ 	.byte	0x00, 0xf5, 0x21, 0x00


	//----- nvinfo : EIATTR_KPARAM_INFO
	.align		4
.L_49:
        /*0018*/ 	.byte	0x04, 0x17
        /*001a*/ 	.short	(.L_51 - .L_50)
.L_50:
        /*001c*/ 	.word	0x00000000
        /*0020*/ 	.short	0x0000
        /*0022*/ 	.short	0x0000
        /*0024*/ 	.byte	0x00, 0xf5, 0x21, 0x00


	//----- nvinfo : EIATTR_SPARSE_MMA_MASK
	.align		4
.L_51:
        /*0028*/ 	.byte	0x03, 0x50
        /*002a*/ 	.short	0x0000


	//----- nvinfo : EIATTR_MAXREG_COUNT
	.align		4
        /*002c*/ 	.byte	0x03, 0x1b
        /*002e*/ 	.short	0x00ff


	//----- nvinfo : EIATTR_NUM_BARRIERS
	.align		4
        /*0030*/ 	.byte	0x02, 0x4c
        /*0032*/ 	.byte	0x01
	.zero		1


	//----- nvinfo : EIATTR_MERCURY_ISA_VERSION
	.align		4
        /*0034*/ 	.byte	0x03, 0x5f
        /*0036*/ 	.short	0x0101


	//----- nvinfo : EIATTR_VRC_CTA_INIT_COUNT
	.align		4
        /*0038*/ 	.byte	0x02, 0x4a
	.zero		1
	.zero		1


	//----- nvinfo : EIATTR_EXIT_INSTR_OFFSETS
	.align		4
        /*003c*/ 	.byte	0x04, 0x1c
        /*003e*/ 	.short	(.L_53 - .L_52)


	//   ....[0]....
.L_52:
        /*0040*/ 	.word	0x000001f0


	//   ....[1]....
        /*0044*/ 	.word	0x00000270


	//----- nvinfo : EIATTR_CBANK_PARAM_SIZE
	.align		4
.L_53:
        /*0048*/ 	.byte	0x03, 0x19
        /*004a*/ 	.short	0x0010


	//----- nvinfo : EIATTR_PARAM_CBANK
	.align		4
        /*004c*/ 	.byte	0x04, 0x0a
        /*004e*/ 	.short	(.L_55 - .L_54)
	.align		4
.L_54:
        /*0050*/ 	.word	index@(.nv.constant0._Z8reducSumPiS_)
        /*0054*/ 	.short	0x0380
        /*0056*/ 	.short	0x0010


	//----- nvinfo : EIATTR_SW_WAR
	.align		4
.L_55:
        /*0058*/ 	.byte	0x04, 0x36
        /*005a*/ 	.short	(.L_57 - .L_56)
.L_56:
        /*005c*/ 	.word	0x00000008
.L_57:


//--------------------- .nv.info._Z9reducMultPiS_ --------------------------
	.section	.nv.info._Z9reducMultPiS_,"",@"SHT_CUDA_INFO"
	.sectionflags	@""
	.align	4


	//----- nvinfo : EIATTR_CUDA_API_VERSION
	.align		4
        /*0000*/ 	.byte	0x04, 0x37
        /*0002*/ 	.short	(.L_59 - .L_58)
.L_58:
        /*0004*/ 	.word	0x00000082


	//----- nvinfo : EIATTR_KPARAM_INFO
	.align		4
.L_59:
        /*0008*/ 	.byte	0x04, 0x17
        /*000a*/ 	.short	(.L_61 - .L_60)
.L_60:
        /*000c*/ 	.word	0x00000000
        /*0010*/ 	.short	0x0001
        /*0012*/ 	.short	0x0008
        /*0014*/ 	.byte	0x00, 0xf5, 0x21, 0x00


	//----- nvinfo : EIATTR_KPARAM_INFO
	.align		4
.L_61:
        /*0018*/ 	.byte	0x04, 0x17
        /*001a*/ 	.short	(.L_63 - .L_62)
.L_62:
        /*001c*/ 	.word	0x00000000
        /*0020*/ 	.short	0x0000
        /*0022*/ 	.short	0x0000
        /*0024*/ 	.byte	0x00, 0xf5, 0x21, 0x00


	//----- nvinfo : EIATTR_SPARSE_MMA_MASK
	.align		4
.L_63:
        /*0028*/ 	.byte	0x03, 0x50
        /*002a*/ 	.short	0x0000


	//----- nvinfo : EIATTR_MAXREG_COUNT
	.align		4
        /*002c*/ 	.byte	0x03, 0x1b
        /*002e*/ 	.short	0x00ff


	//----- nvinfo : EIATTR_NUM_BARRIERS
	.align		4
        /*0030*/ 	.byte	0x02, 0x4c
        /*0032*/ 	.byte	0x01
	.zero		1


	//----- nvinfo : EIATTR_MERCURY_ISA_VERSION
	.align		4
        /*0034*/ 	.byte	0x03, 0x5f
        /*0036*/ 	.short	0x0101


	//----- nvinfo : EIATTR_VRC_CTA_INIT_COUNT
	.align		4
        /*0038*/ 	.byte	0x02, 0x4a
	.zero		1
	.zero		1


	//----- nvinfo : EIATTR_EXIT_INSTR_OFFSETS
	.align		4
        /*003c*/ 	.byte	0x04, 0x1c
        /*003e*/ 	.short	(.L_65 - .L_64)


	//   ....[0]....
.L_64:
        /*0040*/ 	.word	0x000001f0


	//   ....[1]....
        /*0044*/ 	.word	0x00000270


	//----- nvinfo : EIATTR_CBANK_PARAM_SIZE
	.align		4
.L_65:
        /*0048*/ 	.byte	0x03, 0x19
        /*004a*/ 	.short	0x0010


	//----- nvinfo : EIATTR_PARAM_CBANK
	.align		4
        /*004c*/ 	.byte	0x04, 0x0a
        /*004e*/ 	.short	(.L_67 - .L_66)
	.align		4
.L_66:
        /*0050*/ 	.word	index@(.nv.constant0._Z9reducMultPiS_)
        /*0054*/ 	.short	0x0380
        /*0056*/ 	.short	0x0010


	//----- nvinfo : EIATTR_SW_WAR
	.align		4
.L_67:
        /*0058*/ 	.byte	0x04, 0x36
        /*005a*/ 	.short	(.L_69 - .L_68)
.L_68:
        /*005c*/ 	.word	0x00000008
.L_69:


//--------------------- .nv.info._Z8reducMinPiS_  --------------------------
	.section	.nv.info._Z8reducMinPiS_,"",@"SHT_CUDA_INFO"
	.sectionflags	@""
	.align	4


	//----- nvinfo : EIATTR_CUDA_API_VERSION
	.align		4
        /*0000*/ 	.byte	0x04, 0x37
        /*0002*/ 	.short	(.L_71 - .L_70)
.L_70:
        /*0004*/ 	.word	0x00000082


	//----- nvinfo : EIATTR_KPARAM_INFO
	.align		4
.L_71:
        /*0008*/ 	.byte	0x04, 0x17
        /*000a*/ 	.short	(.L_73 - .L_72)
.L_72:
        /*000c*/ 	.word	0x00000000
        /*0010*/ 	.short	0x0001
        /*0012*/ 	.short	0x0008
        /*0014*/ 	.byte	0x00, 0xf5, 0x21, 0x00


	//----- nvinfo : EIATTR_KPARAM_INFO
	.align		4
.L_73:
        /*0018*/ 	.byte	0x04, 0x17
        /*001a*/ 	.short	(.L_75 - .L_74)
.L_74:
        /*001c*/ 	.word	0x00000000
        /*0020*/ 	.short	0x0000
        /*0022*/ 	.short	0x0000
        /*0024*/ 	.byte	0x00, 0xf5, 0x21, 0x00


	//----- nvinfo : EIATTR_SPARSE_MMA_MASK
	.align		4
.L_75:
        /*0028*/ 	.byte	0x03, 0x50
        /*002a*/ 	.short	0x0000


	//----- nvinfo : EIATTR_MAXREG_COUNT
	.align		4
        /*002c*/ 	.byte	0x03, 0x1b
        /*002e*/ 	.short	0x00ff


	//----- nvinfo : EIATTR_NUM_BARRIERS
	.align		4
        /*0030*/ 	.byte	0x02, 0x4c
        /*0032*/ 	.byte	0x01
	.zero		1


	//----- nvinfo : EIATTR_MERCURY_ISA_VERSION
	.align		4
        /*0034*/ 	.byte	0x03, 0x5f
        /*0036*/ 	.short	0x0101


	//----- nvinfo : EIATTR_VRC_CTA_INIT_COUNT
	.align		4
        /*0038*/ 	.byte	0x02, 0x4a
	.zero		1
	.zero		1


	//----- nvinfo : EIATTR_EXIT_INSTR_OFFSETS
	.align		4
        /*003c*/ 	.byte	0x04, 0x1c
        /*003e*/ 	.short	(.L_77 - .L_76)


	//   ....[0]....
.L_76:
        /*0040*/ 	.word	0x00000210


	//   ....[1]....
        /*0044*/ 	.word	0x00000290


	//----- nvinfo : EIATTR_CRS_STACK_SIZE
	.align		4
.L_77:
        /*0048*/ 	.byte	0x04, 0x1e
        /*004a*/ 	.short	(.L_79 - .L_78)
.L_78:
        /*004c*/ 	.word	0x00000000


	//----- nvinfo : EIATTR_CBANK_PARAM_SIZE
	.align		4
.L_79:
        /*0050*/ 	.byte	0x03, 0x19
        /*0052*/ 	.short	0x0010


	//----- nvinfo : EIATTR_PARAM_CBANK
	.align		4
        /*0054*/ 	.byte	0x04, 0x0a
        /*0056*/ 	.short	(.L_81 - .L_80)
	.align		4
.L_80:
        /*0058*/ 	.word	index@(.nv.constant0._Z8reducMinPiS_)
        /*005c*/ 	.short	0x0380
        /*005e*/ 	.short	0x0010


	//----- nvinfo : EIATTR_SW_WAR
	.align		4
.L_81:
        /*0060*/ 	.byte	0x04, 0x36
        /*0062*/ 	.short	(.L_83 - .L_82)
.L_82:
        /*0064*/ 	.word	0x00000008
.L_83:


//--------------------- .nv.info._Z8reducMaxPiS_  --------------------------
	.section	.nv.info._Z8reducMaxPiS_,"",@"SHT_CUDA_INFO"
	.sectionflags	@""
	.align	4


	//----- nvinfo : EIATTR_CUDA_API_VERSION
	.align		4
        /*0000*/ 	.byte	0x04, 0x37
        /*0002*/ 	.short	(.L_85 - .L_84)
.L_84:
        /*0004*/ 	.word	0x00000082


	//----- nvinfo : EIATTR_KPARAM_INFO
	.align		4
.L_85:
        /*0008*/ 	.byte	0x04, 0x17
        /*000a*/ 	.short	(.L_87 - .L_86)
.L_86:
        /*000c*/ 	.word	0x00000000
        /*0010*/ 	.short	0x0001
        /*0012*/ 	.short	0x0008
        /*0014*/ 	.byte	0x00, 0xf5, 0x21, 0x00


	//----- nvinfo : EIATTR_KPARAM_INFO
	.align		4
.L_87:
        /*0018*/ 	.byte	0x04, 0x17
        /*001a*/ 	.short	(.L_89 - .L_88)
.L_88:
        /*001c*/ 	.word	0x00000000
        /*0020*/ 	.short	0x0000
        /*0022*/ 	.short	0x0000
        /*0024*/ 	.byte	0x00, 0xf5, 0x21, 0x00


	//----- nvinfo : EIATTR_SPARSE_MMA_MASK
	.align		4
.L_89:
        /*0028*/ 	.byte	0x03, 0x50
        /*002a*/ 	.short	0x0000


	//----- nvinfo : EIATTR_MAXREG_COUNT
	.align		4
        /*002c*/ 	.byte	0x03, 0x1b
        /*002e*/ 	.short	0x00ff


	//----- nvinfo : EIATTR_NUM_BARRIERS
	.align		4
        /*0030*/ 	.byte	0x02, 0x4c
        /*0032*/ 	.byte	0x01
	.zero		1


	//----- nvinfo : EIATTR_MERCURY_ISA_VERSION
	.align		4
        /*0034*/ 	.byte	0x03, 0x5f
        /*0036*/ 	.short	0x0101


	//----- nvinfo : EIATTR_VRC_CTA_INIT_COUNT
	.align		4
        /*0038*/ 	.byte	0x02, 0x4a
	.zero		1
	.zero		1


	//----- nvinfo : EIATTR_EXIT_INSTR_OFFSETS
	.align		4
        /*003c*/ 	.byte	0x04, 0x1c
        /*003e*/ 	.short	(.L_91 - .L_90)


	//   ....[0]....
.L_90:
        /*0040*/ 	.word	0x00000210


	//   ....[1]....
        /*0044*/ 	.word	0x00000290


	//----- nvinfo : EIATTR_CRS_STACK_SIZE
	.align		4
.L_91:
        /*0048*/ 	.byte	0x04, 0x1e
        /*004a*/ 	.short	(.L_93 - .L_92)
.L_92:
        /*004c*/ 	.word	0x00000000


	//----- nvinfo : EIATTR_CBANK_PARAM_SIZE
	.align		4
.L_93:
        /*0050*/ 	.byte	0x03, 0x19
        /*0052*/ 	.short	0x0010


	//----- nvinfo : EIATTR_PARAM_CBANK
	.align		4
        /*0054*/ 	.byte	0x04, 0x0a
        /*0056*/ 	.short	(.L_95 - .L_94)
	.align		4
.L_94:
        /*0058*/ 	.word	index@(.nv.constant0._Z8reducMaxPiS_)
        /*005c*/ 	.short	0x0380
        /*005e*/ 	.short	0x0010


	//----- nvinfo : EIATTR_SW_WAR
	.align		4
.L_95:
        /*0060*/ 	.byte	0x04, 0x36
        /*0062*/ 	.short	(.L_97 - .L_96)
.L_96:
        /*0064*/ 	.word	0x00000008
.L_97:


//--------------------- .nv.callgraph             --------------------------
	.section	.nv.callgraph,"",@"SHT_CUDA_CALLGRAPH"
	.align	4
	.sectionentsize	8
	.align		4
        /*0000*/ 	.word	0x00000000
	.align		4
        /*0004*/ 	.word	0xffffffff
	.align		4
        /*0008*/ 	.word	0x00000000
	.align		4
        /*000c*/ 	.word	0xfffffffe
	.align		4
        /*0010*/ 	.word	0x00000000
	.align		4
        /*0014*/ 	.word	0xfffffffd
	.align		4
        /*0018*/ 	.word	0x00000000
	.align		4
        /*001c*/ 	.word	0xfffffffc


//--------------------- .text._Z12histo_kernalPjiS_ --------------------------
	.section	.text._Z12histo_kernalPjiS_,"ax",@progbits
	.align	128
        .global         _Z12histo_kernalPjiS_
        .type           _Z12histo_kernalPjiS_,@function
        .size           _Z12histo_kernalPjiS_,(.L_x_17 - _Z12histo_kernalPjiS_)
        .other          _Z12histo_kernalPjiS_,@"STO_CUDA_ENTRY STV_DEFAULT"
_Z12histo_kernalPjiS_:
.text._Z12histo_kernalPjiS_:
[----:B------:R-:W-:Y:S01]  /*0000*/  LDC R1, c[0x0][0x37c] ;  /* 0x0000df00ff017b82 */ /* 0x000fe20000000800 */
[----:B------:R-:W0:Y:S07]  /*0010*/  S2R R7, SR_TID.X ;  /* 0x0000000000077919 */ /* 0x000e2e0000002100 */
[----:B------:R-:W0:Y:S01]  /*0020*/  S2UR UR4, SR_CTAID.X ;  /* 0x00000000000479c3 */ /* 0x000e220000002500 */
[----:B------:R-:W1:Y:S07]  /*0030*/  LDCU UR6, c[0x0][0x388] ;  /* 0x00007100ff0677ac */ /* 0x000e6e0008000800 */
[----:B------:R-:W0:Y:S01]  /*0040*/  LDC R0, c[0x0][0x360] ;  /* 0x0000d800ff007b82 */ /* 0x000e220000000800 */
[----:B------:R-:W2:Y:S01]  /*0050*/  LDCU UR5, c[0x0][0x370] ;  /* 0x00006e00ff0577ac */ /* 0x000ea20008000800 */
[----:B0-----:R-:W-:-:S02]  /*0060*/  IMAD R7, R0, UR4, R7 ;  /* 0x0000000400077c24 */ /* 0x001fc4000f8e0207 */
[----:B--2---:R-:W-:-:S03]  /*0070*/  IMAD R0, R0, UR5, RZ ;  /* 0x0000000500007c24 */ /* 0x004fc6000f8e02ff */
[----:B-1----:R-:W-:-:S13]  /*0080*/  ISETP.GE.AND P0, PT, R7, UR6, PT ;  /* 0x0000000607007c0c */ /* 0x002fda000bf06270 */
[----:B------:R-:W-:Y:S05]  /*0090*/  @P0 EXIT ;  /* 0x000000000000094d */ /* 0x000fea0003800000 */
[----:B------:R-:W0:Y:S01]  /*00a0*/  I2F.U32.RP R8, R0 ;  /* 0x0000000000087306 */ /* 0x000e220000209000 */
[C---:B------:R-:W-:Y:S01]  /*00b0*/  IADD3 R4, PT, PT, R0.reuse, R7, RZ ;  /* 0x0000000700047210 */ /* 0x040fe20007ffe0ff */
[----:B------:R-:W-:Y:S01]  /*00c0*/  IMAD.MOV R9, RZ, RZ, -R0 ;  /* 0x000000ffff097224 */ /* 0x000fe200078e0a00 */
[----:B------:R-:W-:Y:S01]  /*00d0*/  ISETP.NE.U32.AND P2, PT, R0, RZ, PT ;  /* 0x000000ff0000720c */ /* 0x000fe20003f45070 */
[----:B------:R-:W1:Y:S01]  /*00e0*/  LDCU.64 UR4, c[0x0][0x358] ;  /* 0x00006b00ff0477ac */ /* 0x000e620008000a00 */
[C---:B------:R-:W-:Y:S01]  /*00f0*/  ISETP.GE.AND P0, PT, R4.reuse, UR6, PT ;  /* 0x0000000604007c0c */ /* 0x040fe2000bf06270 */
[----:B------:R-:W-:Y:S01]  /*0100*/  BSSY.RECONVERGENT B0, `(.L_x_0) ;  /* 0x0000028000007945 */ /* 0x000fe20003800200 */
[----:B------:R-:W-:Y:S02]  /*0110*/  VIMNMX R5, PT, PT, R4, UR6, !PT ;  /* 0x0000000604057c48 */ /* 0x000fe4000ffe0100 */
[----:B------:R-:W-:-:S04]  /*0120*/  SEL R6, RZ, 0x1, P0 ;  /* 0x00000001ff067807 */ /* 0x000fc80000000000 */
[----:B------:R-:W-:Y:S01]  /*0130*/  IADD3 R5, PT, PT, R5, -R4, -R6 ;  /* 0x8000000405057210 */ /* 0x000fe20007ffe806 */
[----:B0-----:R-:W0:Y:S02]  /*0140*/  MUFU.RCP R8, R8 ;  /* 0x0000000800087308 */ /* 0x001e240000001000 */
[----:B0-----:R-:W-:-:S06]  /*0150*/  IADD3 R2, PT, PT, R8, 0xffffffe, RZ ;  /* 0x0ffffffe08027810 */ /* 0x001fcc0007ffe0ff */
[----:B------:R0:W2:Y:S02]  /*0160*/  F2I.FTZ.U32.TRUNC.NTZ R3, R2 ;  /* 0x0000000200037305 */ /* 0x0000a4000021f000 */
[----:B0-----:R-:W-:Y:S02]  /*0170*/  IMAD.MOV.U32 R2, RZ, RZ, RZ ;  /* 0x000000ffff027224 */ /* 0x001fe400078e00ff */
[----:B--2---:R-:W-:-:S04]  /*0180*/  IMAD R9, R9, R3, RZ ;  /* 0x0000000309097224 */ /* 0x004fc800078e02ff */
[----:B------:R-:W-:-:S06]  /*0190*/  IMAD.HI.U32 R8, R3, R9, R2 ;  /* 0x0000000903087227 */ /* 0x000fcc00078e0002 */
[----:B------:R-:W-:-:S05]  /*01a0*/  IMAD.HI.U32 R9, R8, R5, RZ ;  /* 0x0000000508097227 */ /* 0x000fca00078e00ff */
[----:B------:R-:W-:-:S05]  /*01b0*/  IADD3 R2, PT, PT, -R9, RZ, RZ ;  /* 0x000000ff09027210 */ /* 0x000fca0007ffe1ff */
[----:B------:R-:W-:Y:S02]  /*01c0*/  IMAD R5, R0, R2, R5 ;  /* 0x0000000200057224 */ /* 0x000fe400078e0205 */
[----:B------:R-:W0:Y:S03]  /*01d0*/  LDC.64 R2, c[0x0][0x390] ;  /* 0x0000e400ff027b82 */ /* 0x000e260000000a00 */
[----:B------:R-:W-:-:S13]  /*01e0*/  ISETP.GE.U32.AND P0, PT, R5, R0, PT ;  /* 0x000000000500720c */ /* 0x000fda0003f06070 */
[----:B------:R-:W-:Y:S01]  /*01f0*/  @P0 IMAD.IADD R5, R5, 0x1, -R0 ;  /* 0x0000000105050824 */ /* 0x000fe200078e0a00 */
[----:B------:R-:W-:-:S04]  /*0200*/  @P0 IADD3 R9, PT, PT, R9, 0x1, RZ ;  /* 0x0000000109090810 */ /* 0x000fc80007ffe0ff */
[-C--:B------:R-:W-:Y:S02]  /*0210*/  ISETP.GE.U32.AND P1, PT, R5, R0.reuse, PT ;  /* 0x000000000500720c */ /* 0x080fe40003f26070 */
[----:B------:R-:W2:Y:S11]  /*0220*/  LDC.64 R4, c[0x0][0x380] ;  /* 0x0000e000ff047b82 */ /* 0x000eb60000000a00 */
[----:B------:R-:W-:Y:S01]  /*0230*/  @P1 VIADD R9, R9, 0x1 ;  /* 0x0000000109091836 */ /* 0x000fe20000000000 */
[----:B------:R-:W-:-:S04]  /*0240*/  @!P2 LOP3.LUT R9, RZ, R0, RZ, 0x33, !PT ;  /* 0x00000000ff09a212 */ /* 0x000fc800078e33ff */
[----:B------:R-:W-:-:S04]  /*0250*/  IADD3 R6, PT, PT, R6, R9, RZ ;  /* 0x0000000906067210 */ /* 0x000fc80007ffe0ff */
[C---:B------:R-:W-:Y:S02]  /*0260*/  LOP3.LUT R8, R6.reuse, 0x3, RZ, 0xc0, !PT ;  /* 0x0000000306087812 */ /* 0x040fe400078ec0ff */
[----:B------:R-:W-:Y:S02]  /*0270*/  ISETP.GE.U32.AND P1, PT, R6, 0x3, PT ;  /* 0x000000030600780c */ /* 0x000fe40003f26070 */
[----:B------:R-:W-:-:S13]  /*0280*/  ISETP.NE.AND P0, PT, R8, 0x3, PT ;  /* 0x000000030800780c */ /* 0x000fda0003f05270 */
[----:B01----:R-:W-:Y:S05]  /*0290*/  @!P0 BRA `(.L_x_1) ;  /* 0x0000000000388947 */ /* 0x003fea0003800000 */
[----:B------:R-:W0:Y:S01]  /*02a0*/  LDC.64 R12, c[0x0][0x380] ;  /* 0x0000e000ff0c7b82 */ /* 0x000e220000000a00 */
[----:B------:R-:W-:-:S05]  /*02b0*/  VIADD R6, R6, 0x1 ;  /* 0x0000000106067836 */ /* 0x000fca0000000000 */
[----:B------:R-:W-:Y:S02]  /*02c0*/  LOP3.LUT R6, R6, 0x3, RZ, 0xc0, !PT ;  /* 0x0000000306067812 */ /* 0x000fe400078ec0ff */
[----:B------:R-:W1:Y:S02]  /*02d0*/  LDC.64 R14, c[0x0][0x390] ;  /* 0x0000e400ff0e7b82 */ /* 0x000e640000000a00 */
[----:B------:R-:W-:-:S07]  /*02e0*/  IADD3 R6, PT, PT, -R6, RZ, RZ ;  /* 0x000000ff06067210 */ /* 0x000fce0007ffe1ff */
.L_x_2:
[----:B0-----:R-:W-:-:S06]  /*02f0*/  IMAD.WIDE R8, R7, 0x4, R12 ;  /* 0x0000000407087825 */ /* 0x001fcc00078e020c */
[----:B------:R-:W1:Y:S01]  /*0300*/  LDG.E R9, desc[UR4][R8.64] ;  /* 0x0000000408097981 */ /* 0x000e62000c1e1900 */
[----:B------:R-:W-:Y:S01]  /*0310*/  IADD3 R6, PT, PT, R6, 0x1, RZ ;  /* 0x0000000106067810 */ /* 0x000fe20007ffe0ff */
[----:B---3--:R-:W-:-:S03]  /*0320*/  IMAD.MOV.U32 R17, RZ, RZ, 0x1 ;  /* 0x00000001ff117424 */ /* 0x008fc600078e00ff */
[----:B------:R-:W-:Y:S01]  /*0330*/  ISETP.NE.AND P0, PT, R6, RZ, PT ;  /* 0x000000ff0600720c */ /* 0x000fe20003f05270 */
[----:B------:R-:W-:Y:S02]  /*0340*/  IMAD.IADD R7, R0, 0x1, R7 ;  /* 0x0000000100077824 */ /* 0x000fe400078e0207 */
[----:B-1----:R-:W-:-:S05]  /*0350*/  IMAD.WIDE.U32 R10, R9, 0x4, R14 ;  /* 0x00000004090a7825 */ /* 0x002fca00078e000e */
[----:B------:R3:W-:Y:S05]  /*0360*/  REDG.E.ADD.STRONG.GPU desc[UR4][R10.64], R17 ;  /* 0x000000110a00798e */ /* 0x0007ea000c12e104 */
[----:B------:R-:W-:Y:S05]  /*0370*/  @P0 BRA `(.L_x_2) ;  /* 0xfffffffc00dc0947 */ /* 0x000fea000383ffff */
.L_x_1:
[----:B------:R-:W-:Y:S05]  /*0380*/  BSYNC.RECONVERGENT B0 ;  /* 0x0000000000007941 */ /* 0x000fea0003800200 */
.L_x_0:
[----:B------:R-:W-:Y:S05]  /*0390*/  @!P1 EXIT ;  /* 0x000000000000994d */ /* 0x000fea0003800000 */
.L_x_3:
[----:B--2---:R-:W-:-:S05]  /*03a0*/  IMAD.WIDE R18, R7, 0x4, R4 ;  /* 0x0000000407127825 */ /* 0x004fca00078e0204 */
[----:B0-----:R-:W2:Y:S01]  /*03b0*/  LDG.E R9, desc[UR4][R18.64] ;  /* 0x0000000412097981 */ /* 0x001ea2000c1e1900 */
[----:B------:R-:W-:Y:S02]  /*03c0*/  HFMA2 R23, -RZ, RZ, 0, 5.9604644775390625e-08 ;  /* 0x00000001ff177431 */ /* 0x000fe400000001ff */
[----:B---3--:R-:W-:-:S04]  /*03d0*/  IMAD.WIDE R10, R0, 0x4, R18 ;  /* 0x00000004000a7825 */ /* 0x008fc800078e0212 */
[----:B--2---:R-:W-:-:S05]  /*03e0*/  IMAD.WIDE.U32 R8, R9, 0x4, R2 ;  /* 0x0000000409087825 */ /* 0x004fca00078e0002 */
[----:B------:R0:W-:Y:S04]  /*03f0*/  REDG.E.ADD.STRONG.GPU desc[UR4][R8.64], R23 ;  /* 0x000000170800798e */ /* 0x0001e8000c12e104 */
[----:B------:R-:W2:Y:S01]  /*0400*/  LDG.E R13, desc[UR4][R10.64] ;  /* 0x000000040a0d7981 */ /* 0x000ea2000c1e1900 */
[----:B------:R-:W-:-:S04]  /*0410*/  IMAD.WIDE R14, R0, 0x4, R10 ;  /* 0x00000004000e7825 */ /* 0x000fc800078e020a */
[----:B--2---:R-:W-:-:S05]  /*0420*/  IMAD.WIDE.U32 R12, R13, 0x4, R2 ;  /* 0x000000040d0c7825 */ /* 0x004fca00078e0002 */
[----:B------:R0:W-:Y:S04]  /*0430*/  REDG.E.ADD.STRONG.GPU desc[UR4][R12.64], R23 ;  /* 0x000000170c00798e */ /* 0x0001e8000c12e104 */
[----:B------:R-:W2:Y:S01]  /*0440*/  LDG.E R17, desc[UR4][R14.64] ;  /* 0x000000040e117981 */ /* 0x000ea2000c1e1900 */
[C---:B------:R-:W-:Y:S01]  /*0450*/  IMAD.WIDE R18, R0.reuse, 0x4, R14 ;  /* 0x0000000400127825 */ /* 0x040fe200078e020e */
[----:B------:R-:W-:-:S03]  /*0460*/  LEA R7, R0, R7, 0x2 ;  /* 0x0000000700077211 */ /* 0x000fc600078e10ff */
[----:B--2---:R-:W-:-:S05]  /*0470*/  IMAD.WIDE.U32 R16, R17, 0x4, R2 ;  /* 0x0000000411107825 */ /* 0x004fca00078e0002 */
[----:B------:R0:W-:Y:S04]  /*0480*/  REDG.E.ADD.STRONG.GPU desc[UR4][R16.64], R23 ;  /* 0x000000171000798e */ /* 0x0001e8000c12e104 */
[----:B------:R-:W2:Y:S01]  /*0490*/  LDG.E R19, desc[UR4][R18.64] ;  /* 0x0000000412137981 */ /* 0x000ea2000c1e1900 */
[----:B------:R-:W-:Y:S01]  /*04a0*/  ISETP.GE.AND P0, PT, R7, UR6, PT ;  /* 0x0000000607007c0c */ /* 0x000fe2000bf06270 */
[----:B--2---:R-:W-:-:S05]  /*04b0*/  IMAD.WIDE.U32 R20, R19, 0x4, R2 ;  /* 0x0000000413147825 */ /* 0x004fca00078e0002 */
[----:B------:R0:W-:Y:S07]  /*04c0*/  REDG.E.ADD.STRONG.GPU desc[UR4][R20.64], R23 ;  /* 0x000000171400798e */ /* 0x0001ee000c12e104 */
[----:B------:R-:W-:Y:S05]  /*04d0*/  @!P0 BRA `(.L_x_3) ;  /* 0xfffffffc00b08947 */ /* 0x000fea000383ffff */
[----:B------:R-:W-:Y:S05]  /*04e0*/  EXIT ;  /* 0x000000000000794d */ /* 0x000fea0003800000 */
.L_x_4:
[----:B------:R-:W-:-:S00]  /*04f0*/  BRA `(.L_x_4) ;  /* 0xfffffffc00fc7947 */ /* 0x000fc0000383ffff */
[----:B------:R-:W-:-:S00]  /*0500*/  NOP ;  /* 0x0000000000007918 */ /* 0x000fc00000000000 */
[----:B------:R-:W-:-:S00]  /*0510*/  NOP ;  /* 0x0000000000007918 */ /* 0x000fc00000000000 */
[----:B------:R-:W-:-:S00]  /*0520*/  NOP ;  /* 0x0000000000007918 */ /* 0x000fc00000000000 */
[----:B------:R-:W-:-:S00]  /*0530*/  NOP ;  /* 0x0000000000007918 */ /* 0x000fc00000000000 */
[----:B------:R-:W-:-:S00]  /*0540*/  NOP ;  /* 0x0000000000007918 */ /* 0x000fc00000000000 */
[----:B------:R-:W-:-:S00]  /*0550*/  NOP ;  /* 0x0000000000007918 */ /* 0x000fc00000000000 */
[----:B------:R-:W-:-:S00]  /*0560*/  NOP ;  /* 0x0000000000007918 */ /* 0x000fc00000000000 */
[----:B------:R-:W-:-:S00]  /*0570*/  NOP ;  /* 0x0000000000007918 */ /* 0x000fc00000000000 */
.L_x_17:


//--------------------- .text._Z8reducSumPiS_     --------------------------
	.section	.text._Z8reducSumPiS_,"ax",@progbits
	.align	128
        .global         _Z8reducSumPiS_
        .type           _Z8reducSumPiS_,@function
        .size           _Z8reducSumPiS_,(.L_x_18 - _Z8reducSumPiS_)
        .other          _Z8reducSumPiS_,@"STO_CUDA_ENTRY STV_DEFAULT"
_Z8reducSumPiS_:
.text._Z8reducSumPiS_:
[----:B------:R-:W-:Y:S01]  /*0000*/  LDC R1, c[0x0][0x37c] ;  /* 0x0000df00ff017b82 */ /* 0x000fe20000000800 */
[----:B------:R-:W0:Y:S07]  /*0010*/  S2R R4, SR_TID.X ;  /* 0x0000000000047919 */ /* 0x000e2e0000002100 */
[----:B------:R-:W1:Y:S01]  /*0020*/  LDC.64 R2, c[0x0][0x380] ;  /* 0x0000e000ff027b82 */ /* 0x000e620000000a00 */
[----:B------:R-:W0:Y:S01]  /*0030*/  LDCU UR7, c[0x0][0x360] ;  /* 0x00006c00ff0777ac */ /* 0x000e220008000800 */
[----:B------:R-:W0:Y:S01]  /*0040*/  S2R R7, SR_CTAID.X ;  /* 0x0000000000077919 */ /* 0x000e220000002500 */
[----:B------:R-:W2:Y:S01]  /*0050*/  LDCU.64 UR8, c[0x0][0x358] ;  /* 0x00006b00ff0877ac */ /* 0x000ea20008000a00 */
[----:B0-----:R-:W-:-:S04]  /*0060*/  IMAD R5, R7, UR7, R4 ;  /* 0x0000000707057c24 */ /* 0x001fc8000f8e0204 */
[----:B-1----:R-:W-:-:S06]  /*0070*/  IMAD.WIDE.U32 R2, R5, 0x4, R2 ;  /* 0x0000000405027825 */ /* 0x002fcc00078e0002 */
[----:B--2---:R-:W2:Y:S01]  /*0080*/  LDG.E R2, desc[UR8][R2.64] ;  /* 0x0000000802027981 */ /* 0x004ea2000c1e1900 */
[----:B------:R-:W0:Y:S01]  /*0090*/  S2UR UR5, SR_CgaCtaId ;  /* 0x00000000000579c3 */ /* 0x000e220000008800 */
[----:B------:R-:W-:Y:S02]  /*00a0*/  UMOV UR4, 0x400 ;  /* 0x0000040000047882 */ /* 0x000fe40000000000 */
[----:B0-----:R-:W-:-:S03]  /*00b0*/  ULEA UR4, UR5, UR4, 0x18 ;  /* 0x0000000405047291 */ /* 0x001fc6000f8ec0ff */
[----:B------:R-:W-:-:S03]  /*00c0*/  UMOV UR5, 0x1 ;  /* 0x0000000100057882 */ /* 0x000fc60000000000 */
[----:B------:R-:W-:-:S05]  /*00d0*/  LEA R5, R4, UR4, 0x2 ;  /* 0x0000000404057c11 */ /* 0x000fca000f8e10ff */
[----:B--2---:R0:W-:Y:S01]  /*00e0*/  STS [R5], R2 ;  /* 0x0000000205007388 */ /* 0x0041e20000000800 */
[----:B------:R-:W-:Y:S06]  /*00f0*/  BAR.SYNC.DEFER_BLOCKING 0x0 ;  /* 0x0000000000007b1d */ /* 0x000fec0000010000 */
.L_x_5:
[----:B------:R-:W-:Y:S01]  /*0100*/  USHF.L.U32 UR6, UR5, 0x1, URZ ;  /* 0x0000000105067899 */ /* 0x000fe200080006ff */
[----:B------:R-:W-:Y:S03]  /*0110*/  BAR.SYNC.DEFER_BLOCKING 0x0 ;  /* 0x0000000000007b1d */ /* 0x000fe60000010000 */
[----:B------:R-:W-:Y:S02]  /*0120*/  UISETP.GT.U32.AND UP0, UPT, UR6, UR7, UPT ;  /* 0x000000070600728c */ /* 0x000fe4000bf04070 */
[----:B01----:R-:W-:-:S05]  /*0130*/  IMAD R2, R4, UR6, RZ ;  /* 0x0000000604027c24 */ /* 0x003fca000f8e02ff */
[----:B------:R-:W-:-:S13]  /*0140*/  ISETP.GE.U32.AND P0, PT, R2, UR7, PT ;  /* 0x0000000702007c0c */ /* 0x000fda000bf06070 */
[C---:B------:R-:W-:Y:S01]  /*0150*/  @!P0 VIADD R0, R2.reuse, UR5 ;  /* 0x0000000502008c36 */ /* 0x040fe20008000000 */
[----:B------:R-:W-:Y:S01]  /*0160*/  @!P0 LEA R2, R2, UR4, 0x2 ;  /* 0x0000000402028c11 */ /* 0x000fe2000f8e10ff */
[----:B------:R-:W-:-:S03]  /*0170*/  UMOV UR5, UR6 ;  /* 0x0000000600057c82 */ /* 0x000fc60008000000 */
[----:B------:R-:W-:Y:S01]  /*0180*/  @!P0 LEA R0, R0, UR4, 0x2 ;  /* 0x0000000400008c11 */ /* 0x000fe2000f8e10ff */
[----:B------:R-:W-:Y:S05]  /*0190*/  @!P0 LDS R3, [R2] ;  /* 0x0000000002038984 */ /* 0x000fea0000000800 */
[----:B------:R-:W0:Y:S02]  /*01a0*/  @!P0 LDS R0, [R0] ;  /* 0x0000000000008984 */ /* 0x000e240000000800 */
[----:B0-----:R-:W-:-:S05]  /*01b0*/  @!P0 IADD3 R3, PT, PT, R0, R3, RZ ;  /* 0x0000000300038210 */ /* 0x001fca0007ffe0ff */
[----:B------:R1:W-:Y:S01]  /*01c0*/  @!P0 STS [R2], R3 ;  /* 0x0000000302008388 */ /* 0x0003e20000000800 */
[----:B------:R-:W-:Y:S05]  /*01d0*/  BRA.U !UP0, `(.L_x_5) ;  /* 0xfffffffd08c87547 */ /* 0x000fea000b83ffff */
[----:B------:R-:W-:-:S13]  /*01e0*/  ISETP.NE.AND P0, PT, R4, RZ, PT ;  /* 0x000000ff0400720c */ /* 0x000fda0003f05270 */
[----:B------:R-:W-:Y:S05]  /*01f0*/  @P0 EXIT ;  /* 0x000000000000094d */ /* 0x000fea0003800000 */
[----:B------:R-:W0:Y:S01]  /*0200*/  S2UR UR5, SR_CgaCtaId ;  /* 0x00000000000579c3 */ /* 0x000e220000008800 */
[----:B------:R-:W-:-:S07]  /*0210*/  UMOV UR4, 0x400 ;  /* 0x0000040000047882 */ /* 0x000fce0000000000 */
[----:B-1----:R-:W1:Y:S01]  /*0220*/  LDC.64 R2, c[0x0][0x388] ;  /* 0x0000e200ff027b82 */ /* 0x002e620000000a00 */
[----:B0-----:R-:W-:Y:S01]  /*0230*/  ULEA UR4, UR5, UR4, 0x18 ;  /* 0x0000000405047291 */ /* 0x001fe2000f8ec0ff */
[----:B-1----:R-:W-:-:S08]  /*0240*/  IMAD.WIDE.U32 R2, R7, 0x4, R2 ;  /* 0x0000000407027825 */ /* 0x002fd000078e0002 */
[----:B------:R-:W0:Y:S04]  /*0250*/  LDS R5, [UR4] ;  /* 0x00000004ff057984 */ /* 0x000e280008000800 */
[----:B0-----:R-:W-:Y:S01]  /*0260*/  STG.E desc[UR8][R2.64], R5 ;  /* 0x0000000502007986 */ /* 0x001fe2000c101908 */
[----:B------:R-:W-:Y:S05]  /*0270*/  EXIT ;  /* 0x000000000000794d */ /* 0x000fea0003800000 */
.L_x_6:
        /* <DEDUP_REMOVED lines=16> */
.L_x_18:


//--------------------- .text._Z9reducMultPiS_    --------------------------
	.section	.text._Z9reducMultPiS_,"ax",@progbits
	.align	128
        .global         _Z9reducMultPiS_
        .type           _Z9reducMultPiS_,@function
        .size           _Z9reducMultPiS_,(.L_x_19 - _Z9reducMultPiS_)
        .other          _Z9reducMultPiS_,@"STO_CUDA_ENTRY STV_DEFAULT"
_Z9reducMultPiS_:
.text._Z9reducMultPiS_:
        /* <DEDUP_REMOVED lines=16> */
.L_x_7:
        /* <DEDUP_REMOVED lines=24> */
.L_x_8:
        /* <DEDUP_REMOVED lines=16> */
.L_x_19:


//--------------------- .text._Z8reducMinPiS_     --------------------------
	.section	.text._Z8reducMinPiS_,"ax",@progbits
	.align	128
        .global         _Z8reducMinPiS_
        .type           _Z8reducMinPiS_,@function
        .size           _Z8reducMinPiS_,(.L_x_20 - _Z8reducMinPiS_)
        .other          _Z8reducMinPiS_,@"STO_CUDA_ENTRY STV_DEFAULT"
_Z8reducMinPiS_:
.text._Z8reducMinPiS_:
        /* <DEDUP_REMOVED lines=16> */
.L_x_11:
[----:B0-----:R-:W-:Y:S01]  /*0100*/  IMAD.U32 R2, RZ, RZ, UR5 ;  /* 0x00000005ff027e24 */ /* 0x001fe2000f8e00ff */
[----:B------:R-:W-:Y:S01]  /*0110*/  USHF.L.U32 UR5, UR5, 0x1, URZ ;  /* 0x0000000105057899 */ /* 0x000fe200080006ff */
[----:B------:R-:W-:Y:S05]  /*0120*/  BAR.SYNC.DEFER_BLOCKING 0x0 ;  /* 0x0000000000007b1d */ /* 0x000fea0000010000 */
[----:B------:R-:W-:Y:S01]  /*0130*/  IMAD R0, R4, UR5, RZ ;  /* 0x0000000504007c24 */ /* 0x000fe2000f8e02ff */
[----:B------:R-:W-:Y:S04]  /*0140*/  BSSY.RECONVERGENT B0, `(.L_x_9) ;  /* 0x0000009000007945 */ /* 0x000fe80003800200 */
[----:B------:R-:W-:-:S13]  /*0150*/  ISETP.GE.U32.AND P0, PT, R0, UR8, PT ;  /* 0x0000000800007c0c */ /* 0x000fda000bf06070 */
[----:B------:R-:W-:Y:S05]  /*0160*/  @P0 BRA `(.L_x_10) ;  /* 0x0000000000180947 */ /* 0x000fea0003800000 */
[----:B------:R-:W-:-:S04]  /*0170*/  LEA R3, R0, UR4, 0x2 ;  /* 0x0000000400037c11 */ /* 0x000fc8000f8e10ff */
[----:B------:R-:W-:Y:S01]  /*0180*/  LEA R2, R2, R3, 0x2 ;  /* 0x0000000302027211 */ /* 0x000fe200078e10ff */
[----:B------:R-:W-:Y:S05]  /*0190*/  LDS R0, [R3] ;  /* 0x0000000003007984 */ /* 0x000fea0000000800 */
[----:B------:R-:W0:Y:S02]  /*01a0*/  LDS R2, [R2] ;  /* 0x0000000002027984 */ /* 0x000e240000000800 */
[----:B0-----:R-:W-:-:S13]  /*01b0*/  ISETP.GE.AND P0, PT, R0, R2, PT ;  /* 0x000000020000720c */ /* 0x001fda0003f06270 */
[----:B------:R0:W-:Y:S02]  /*01c0*/  @!P0 STS [R3], R2 ;  /* 0x0000000203008388 */ /* 0x0001e40000000800 */
.L_x_10:
[----:B------:R-:W-:Y:S05]  /*01d0*/  BSYNC.RECONVERGENT B0 ;  /* 0x0000000000007941 */ /* 0x000fea0003800200 */
.L_x_9:
[----:B------:R-:W-:-:S09]  /*01e0*/  UISETP.GT.U32.AND UP0, UPT, UR5, UR8, UPT ;  /* 0x000000080500728c */ /* 0x000fd2000bf04070 */
[----:B------:R-:W-:Y:S05]  /*01f0*/  BRA.U !UP0, `(.L_x_11) ;  /* 0xfffffffd08c07547 */ /* 0x000fea000b83ffff */
[----:B------:R-:W-:-:S13]  /*0200*/  ISETP.NE.AND P0, PT, R4, RZ, PT ;  /* 0x000000ff0400720c */ /* 0x000fda0003f05270 */
[----:B------:R-:W-:Y:S05]  /*0210*/  @P0 EXIT ;  /* 0x000000000000094d */ /* 0x000fea0003800000 */
[----:B------:R-:W1:Y:S01]  /*0220*/  S2UR UR5, SR_CgaCtaId ;  /* 0x00000000000579c3 */ /* 0x000e620000008800 */
[----:B------:R-:W-:-:S07]  /*0230*/  UMOV UR4, 0x400 ;  /* 0x0000040000047882 */ /* 0x000fce0000000000 */
[----:B0-----:R-:W0:Y:S01]  /*0240*/  LDC.64 R2, c[0x0][0x388] ;  /* 0x0000e200ff027b82 */ /* 0x001e220000000a00 */
[----:B-1----:R-:W-:Y:S01]  /*0250*/  ULEA UR4, UR5, UR4, 0x18 ;  /* 0x0000000405047291 */ /* 0x002fe2000f8ec0ff */
[----:B0-----:R-:W-:-:S08]  /*0260*/  IMAD.WIDE.U32 R2, R7, 0x4, R2 ;  /* 0x0000000407027825 */ /* 0x001fd000078e0002 */
[----:B------:R-:W0:Y:S04]  /*0270*/  LDS R5, [UR4] ;  /* 0x00000004ff057984 */ /* 0x000e280008000800 */
[----:B0-----:R-:W-:Y:S01]  /*0280*/  STG.E desc[UR6][R2.64], R5 ;  /* 0x0000000502007986 */ /* 0x001fe2000c101906 */
[----:B------:R-:W-:Y:S05]  /*0290*/  EXIT ;  /* 0x000000000000794d */ /* 0x000fea0003800000 */
.L_x_12:
        /* <DEDUP_REMOVED lines=14> */
.L_x_20:


//--------------------- .text._Z8reducMaxPiS_     --------------------------
	.section	.text._Z8reducMaxPiS_,"ax",@progbits
	.align	128
        .global         _Z8reducMaxPiS_
        .type           _Z8reducMaxPiS_,@function
        .size           _Z8reducMaxPiS_,(.L_x_21 - _Z8reducMaxPiS_)
        .other          _Z8reducMaxPiS_,@"STO_CUDA_ENTRY STV_DEFAULT"
_Z8reducMaxPiS_:
.text._Z8reducMaxPiS_:
        /* <DEDUP_REMOVED lines=16> */
.L_x_15:
        /* <DEDUP_REMOVED lines=13> */
.L_x_14:
[----:B------:R-:W-:Y:S05]  /*01d0*/  BSYNC.RECONVERGENT B0 ;  /* 0x0000000000007941 */ /* 0x000fea0003800200 */
.L_x_13:
        /* <DEDUP_REMOVED lines=12> */
.L_x_16:
        /* <DEDUP_REMOVED lines=14> */
.L_x_21:


//--------------------- .nv.shared.reserved.0     --------------------------
	.section	.nv.shared.reserved.0,"aw",@nobits
	.weak		__nv_reservedSMEM_offset_0_alias
	.size		__nv_reservedSMEM_offset_0_alias, 0, 64
	.other		__nv_reservedSMEM_offset_0_alias,@"STO_CUDA_RESERVED_SHARED STV_DEFAULT"
__nv_reservedSMEM_offset_0_alias:
	.zero		0
	.zero		64


//--------------------- .nv.shared._Z8reducSumPiS_ --------------------------
	.section	.nv.shared._Z8reducSumPiS_,"aw",@nobits
	.sectionflags	@""
	.align	4
.nv.shared._Z8reducSumPiS_:
	.zero		1104


//--------------------- .nv.shared._Z9reducMultPiS_ --------------------------
	.section	.nv.shared._Z9reducMultPiS_,"aw",@nobits
	.sectionflags	@""
	.align	4
.nv.shared._Z9reducMultPiS_:
	.zero		1104


//--------------------- .nv.shared._Z8reducMinPiS_ --------------------------
	.section	.nv.shared._Z8reducMinPiS_,"aw",@nobits
	.sectionflags	@""
	.align	4
.nv.shared._Z8reducMinPiS_:
	.zero		1104


//--------------------- .nv.shared._Z8reducMaxPiS_ --------------------------
	.section	.nv.shared._Z8reducMaxPiS_,"aw",@nobits
	.sectionflags	@""
	.align	4
.nv.shared._Z8reducMaxPiS_:
	.zero		1104


//--------------------- .nv.constant0._Z12histo_kernalPjiS_ --------------------------
	.section	.nv.constant0._Z12histo_kernalPjiS_,"a",@progbits
	.sectionflags	@""
	.align	4
.nv.constant0._Z12histo_kernalPjiS_:
	.zero		920


//--------------------- .nv.constant0._Z8reducSumPiS_ --------------------------
	.section	.nv.constant0._Z8reducSumPiS_,"a",@progbits
	.sectionflags	@""
	.align	4
.nv.constant0._Z8reducSumPiS_:
	.zero		912


//--------------------- .nv.constant0._Z9reducMultPiS_ --------------------------
	.section	.nv.constant0._Z9reducMultPiS_,"a",@progbits
	.sectionflags	@""
	.align	4
.nv.constant0._Z9reducMultPiS_:
	.zero		912


//--------------------- .nv.constant0._Z8reducMinPiS_ --------------------------
	.section	.nv.constant0._Z8reducMinPiS_,"a",@progbits
	.sectionflags	@""
	.align	4
.nv.constant0._Z8reducMinPiS_:
	.zero		912


//--------------------- .nv.constant0._Z8reducMaxPiS_ --------------------------
	.section	.nv.constant0._Z8reducMaxPiS_,"a",@progbits
	.sectionflags	@""
	.align	4
.nv.constant0._Z8reducMaxPiS_:
	.zero		912


//--------------------- SYMBOLS --------------------------

	.type		.nv.reservedSmem.offset0,@object
	.size		.nv.reservedSmem.offset0,0x4
	.type		.nv.reservedSmem.cap,@object
	.size		.nv.reservedSmem.cap,0x4
